//
// Generated by NVIDIA NVVM Compiler
//
// Compiler Build ID: CL-36424714
// Cuda compilation tools, release 13.0, V13.0.88
// Based on NVVM 20.0.0
//

.version 9.0
.target sm_100
.address_size 64

	// .globl	_Z24CalculateHadamardProductPlS_i

.visible .entry _Z24CalculateHadamardProductPlS_i(
	.param .u64 .ptr .align 1 _Z24CalculateHadamardProductPlS_i_param_0,
	.param .u64 .ptr .align 1 _Z24CalculateHadamardProductPlS_i_param_1,
	.param .u32 _Z24CalculateHadamardProductPlS_i_param_2
)
{
	.reg .pred 	%p<2>;
	.reg .b32 	%r<11>;
	.reg .b64 	%rd<12>;

	ld.param.u64 	%rd1, [_Z24CalculateHadamardProductPlS_i_param_0];
	ld.param.u64 	%rd2, [_Z24CalculateHadamardProductPlS_i_param_1];
	ld.param.u32 	%r2, [_Z24CalculateHadamardProductPlS_i_param_2];
	mov.u32 	%r3, %ctaid.x;
	mov.u32 	%r4, %ntid.x;
	mov.u32 	%r5, %tid.x;
	mad.lo.s32 	%r1, %r3, %r4, %r5;
	mul.lo.s32 	%r6, %r2, %r2;
	setp.ge.s32 	%p1, %r1, %r6;
	@%p1 bra 	$L__BB0_2;
	cvta.to.global.u64 	%rd3, %rd1;
	cvta.to.global.u64 	%rd4, %rd2;
	div.s32 	%r7, %r1, %r2;
	mul.lo.s32 	%r8, %r7, %r2;
	sub.s32 	%r9, %r1, %r8;
	mul.wide.s32 	%rd5, %r1, 8;
	add.s64 	%rd6, %rd3, %rd5;
	ld.global.u64 	%rd7, [%rd6];
	mad.lo.s32 	%r10, %r9, %r2, %r7;
	mul.wide.s32 	%rd8, %r10, 8;
	add.s64 	%rd9, %rd4, %rd8;
	ld.global.u64 	%rd10, [%rd9];
	mul.lo.s64 	%rd11, %rd10, %rd7;
	st.global.u64 	[%rd6], %rd11;
$L__BB0_2:
	ret;

}
	// .globl	_Z16FindWeightMatrixPlS_i
.visible .entry _Z16FindWeightMatrixPlS_i(
	.param .u64 .ptr .align 1 _Z16FindWeightMatrixPlS_i_param_0,
	.param .u64 .ptr .align 1 _Z16FindWeightMatrixPlS_i_param_1,
	.param .u32 _Z16FindWeightMatrixPlS_i_param_2
)
{
	.reg .pred 	%p<5>;
	.reg .b32 	%r<14>;
	.reg .b64 	%rd<24>;

	ld.param.u64 	%rd9, [_Z16FindWeightMatrixPlS_i_param_0];
	ld.param.u64 	%rd10, [_Z16FindWeightMatrixPlS_i_param_1];
	ld.param.u32 	%r1, [_Z16FindWeightMatrixPlS_i_param_2];
	mov.u32 	%r2, %ctaid.x;
	mov.u32 	%r3, %ntid.x;
	mov.u32 	%r4, %ntid.y;
	mov.u32 	%r5, %tid.y;
	mov.u32 	%r6, %tid.x;
	mad.lo.s32 	%r7, %r4, %r2, %r5;
	mad.lo.s32 	%r8, %r7, %r3, %r6;
	cvt.u64.u32 	%rd1, %r8;
	cvt.s64.s32 	%rd2, %r1;
	and.b64  	%rd11, %rd2, -4294967296;
	setp.ne.s64 	%p1, %rd11, 0;
	@%p1 bra 	$L__BB1_2;
	cvt.u32.u64 	%r9, %rd2;
	cvt.u32.u64 	%r10, %rd1;
	div.u32 	%r11, %r10, %r9;
	mul.lo.s32 	%r12, %r11, %r9;
	sub.s32 	%r13, %r10, %r12;
	cvt.u64.u32 	%rd22, %r11;
	cvt.u64.u32 	%rd23, %r13;
	bra.uni 	$L__BB1_3;
$L__BB1_2:
	div.s64 	%rd22, %rd1, %rd2;
	mul.lo.s64 	%rd12, %rd22, %rd2;
	sub.s64 	%rd23, %rd1, %rd12;
$L__BB1_3:
	setp.ge.s64 	%p2, %rd22, %rd2;
	setp.lt.s32 	%p3, %r1, 0;
	or.pred  	%p4, %p3, %p2;
	@%p4 bra 	$L__BB1_5;
	cvta.to.global.u64 	%rd13, %rd9;
	cvta.to.global.u64 	%rd14, %rd10;
	mad.lo.s64 	%rd15, %rd22, %rd2, %rd23;
	shl.b64 	%rd16, %rd15, 3;
	add.s64 	%rd17, %rd13, %rd16;
	ld.global.u64 	%rd18, [%rd17];
	add.s64 	%rd19, %rd14, %rd16;
	ld.global.u64 	%rd20, [%rd19];
	max.s64 	%rd21, %rd18, %rd20;
	st.global.u64 	[%rd17], %rd21;
$L__BB1_5:
	ret;

}
	// .globl	_Z20CalculateFinalMatrixPlS_i
.visible .entry _Z20CalculateFinalMatrixPlS_i(
	.param .u64 .ptr .align 1 _Z20CalculateFinalMatrixPlS_i_param_0,
	.param .u64 .ptr .align 1 _Z20CalculateFinalMatrixPlS_i_param_1,
	.param .u32 _Z20CalculateFinalMatrixPlS_i_param_2
)
{
	.reg .pred 	%p<8>;
	.reg .b32 	%r<28>;
	.reg .b64 	%rd<12>;

	ld.param.u64 	%rd1, [_Z20CalculateFinalMatrixPlS_i_param_0];
	ld.param.u64 	%rd2, [_Z20CalculateFinalMatrixPlS_i_param_1];
	ld.param.u32 	%r9, [_Z20CalculateFinalMatrixPlS_i_param_2];
	mov.u32 	%r10, %ctaid.x;
	mov.u32 	%r11, %ntid.x;
	mov.u32 	%r12, %tid.x;
	mad.lo.s32 	%r1, %r10, %r11, %r12;
	mov.u32 	%r13, %ctaid.y;
	mov.u32 	%r14, %ntid.y;
	mov.u32 	%r15, %tid.y;
	mad.lo.s32 	%r16, %r13, %r14, %r15;
	max.s32 	%r17, %r1, %r16;
	setp.lt.s32 	%p1, %r17, %r9;
	mov.u32 	%r26, %r1;
	mov.u32 	%r27, %r16;
	@%p1 bra 	$L__BB2_4;
	setp.ge.s32 	%p2, %r1, %r9;
	setp.lt.s32 	%p3, %r16, %r9;
	or.pred  	%p4, %p2, %p3;
	@%p4 bra 	$L__BB2_3;
	sub.s32 	%r27, %r16, %r9;
	mov.u32 	%r26, %r1;
	bra.uni 	$L__BB2_4;
$L__BB2_3:
	setp.lt.s32 	%p5, %r16, %r9;
	setp.ge.s32 	%p6, %r1, %r9;
	sub.s32 	%r26, %r1, %r9;
	selp.b32 	%r18, 0, %r9, %p5;
	selp.b32 	%r19, %r18, %r9, %p6;
	sub.s32 	%r27, %r16, %r19;
$L__BB2_4:
	shl.b32 	%r20, %r9, 1;
	setp.ge.s32 	%p7, %r17, %r20;
	@%p7 bra 	$L__BB2_6;
	mad.lo.s32 	%r22, %r26, %r9, %r27;
	cvta.to.global.u64 	%rd3, %rd1;
	mul.wide.s32 	%rd4, %r22, 8;
	add.s64 	%rd5, %rd3, %rd4;
	ld.global.u64 	%rd6, [%rd5];
	mul.lo.s32 	%r23, %r1, %r9;
	shl.b32 	%r24, %r23, 1;
	add.s32 	%r25, %r24, %r16;
	cvta.to.global.u64 	%rd7, %rd2;
	mul.wide.s32 	%rd8, %r25, 8;
	add.s64 	%rd9, %rd7, %rd8;
	ld.global.u64 	%rd10, [%rd9];
	mul.lo.s64 	%rd11, %rd10, %rd6;
	st.global.u64 	[%rd9], %rd11;
$L__BB2_6:
	ret;

}


// ===== COMPILED SASS (sm_100) =====

	.target	sm_100

	.elftype	@"ET_EXEC"


//--------------------- .note.nv.tkinfo           --------------------------
	.section	.note.nv.tkinfo,"",@"SHT_NOTE"
	.sectionflags	@"SHF_NOTE_NV_TKINFO"
	.tkinfo
        /*0018*/ 	.word	0x00000002
        /*0030*/ 	.string	""
        /*0030*/ 	.string	"ptxas"
        /*0030*/ 	.string	"Cuda compilation tools, release 13.0, V13.0.88"
        /*0030*/ 	.string	"Build cuda_13.0.r13.0/compiler.36424714_0"
        /*0030*/ 	.string	"-arch sm_100 -m 64 "



//--------------------- .note.nv.cuinfo           --------------------------
	.section	.note.nv.cuinfo,"",@"SHT_NOTE"
	.sectionflags	@"SHF_NOTE_NV_CUINFO"
        /*0018*/ 	.short	0x0002
        /*001a*/ 	.short	0x0064
        /*001c*/ 	.short	0x0082
	.zero		2


//--------------------- .nv.info                  --------------------------
	.section	.nv.info,"",@"SHT_CUDA_INFO"
	.align	4


	//----- nvinfo : EIATTR_REGCOUNT
	.align		4
        /*0000*/ 	.byte	0x04, 0x2f
        /*0002*/ 	.short	(.L_1 - .L_0)
	.align		4
.L_0:
        /*0004*/ 	.word	index@(_Z24CalculateHadamardProductPlS_i)
        /*0008*/ 	.word	0x0000000e


	//----- nvinfo : EIATTR_FRAME_SIZE
	.align		4
.L_1:
        /*000c*/ 	.byte	0x04, 0x11
        /*000e*/ 	.short	(.L_3 - .L_2)
	.align		4
.L_2:
        /*0010*/ 	.word	index@(_Z24CalculateHadamardProductPlS_i)
        /*0014*/ 	.word	0x00000000


	//----- nvinfo : EIATTR_REGCOUNT
	.align		4
.L_3:
        /*0018*/ 	.byte	0x04, 0x2f
        /*001a*/ 	.short	(.L_5 - .L_4)
	.align		4
.L_4:
        /*001c*/ 	.word	index@(_Z16FindWeightMatrixPlS_i)
        /*0020*/ 	.word	0x00000014


	//----- nvinfo : EIATTR_FRAME_SIZE
	.align		4
.L_5:
        /*0024*/ 	.byte	0x04, 0x11
        /*0026*/ 	.short	(.L_7 - .L_6)
	.align		4
.L_6:
        /*0028*/ 	.word	index@($__internal_0_$__cuda_sm20_div_s64)
        /*002c*/ 	.word	0x00000000


	//----- nvinfo : EIATTR_FRAME_SIZE
	.align		4
.L_7:
        /*0030*/ 	.byte	0x04, 0x11
        /*0032*/ 	.short	(.L_9 - .L_8)
	.align		4
.L_8:
        /*0034*/ 	.word	index@(_Z16FindWeightMatrixPlS_i)
        /*0038*/ 	.word	0x00000000


	//----- nvinfo : EIATTR_REGCOUNT
	.align		4
.L_9:
        /*003c*/ 	.byte	0x04, 0x2f
        /*003e*/ 	.short	(.L_11 - .L_10)
	.align		4
.L_10:
        /*0040*/ 	.word	index@(_Z20CalculateFinalMatrixPlS_i)
        /*0044*/ 	.word	0x0000000e


	//----- nvinfo : EIATTR_FRAME_SIZE
	.align		4
.L_11:
        /*0048*/ 	.byte	0x04, 0x11
        /*004a*/ 	.short	(.L_13 - .L_12)
	.align		4
.L_12:
        /*004c*/ 	.word	index@(_Z20CalculateFinalMatrixPlS_i)
        /*0050*/ 	.word	0x00000000


	//----- nvinfo : EIATTR_MIN_STACK_SIZE
	.align		4
.L_13:
        /*0054*/ 	.byte	0x04, 0x12
        /*0056*/ 	.short	(.L_15 - .L_14)
	.align		4
.L_14:
        /*0058*/ 	.word	index@(_Z20CalculateFinalMatrixPlS_i)
        /*005c*/ 	.word	0x00000000


	//----- nvinfo : EIATTR_MIN_STACK_SIZE
	.align		4
.L_15:
        /*0060*/ 	.byte	0x04, 0x12
        /*0062*/ 	.short	(.L_17 - .L_16)
	.align		4
.L_16:
        /*0064*/ 	.word	index@(_Z16FindWeightMatrixPlS_i)
        /*0068*/ 	.word	0x00000000


	//----- nvinfo : EIATTR_MIN_STACK_SIZE
	.align		4
.L_17:
        /*006c*/ 	.byte	0x04, 0x12
        /*006e*/ 	.short	(.L_19 - .L_18)
	.align		4
.L_18:
        /*0070*/ 	.word	index@(_Z24CalculateHadamardProductPlS_i)
        /*0074*/ 	.word	0x00000000
.L_19:


//--------------------- .nv.compat                --------------------------
	.section	.nv.compat,"",@"SHT_CUDA_COMPAT_INFO"
	.align	4
        /*0000*/ 	.byte	0x02, 0x09, 0x00, 0x00, 0x02, 0x02, 0x01, 0x00, 0x02, 0x05, 0x05, 0x00, 0x03, 0x07, 0x01, 0x01
        /*0010*/ 	.byte	0x02, 0x03, 0x00, 0x00, 0x02, 0x06, 0x01, 0x00, 0x04, 0x0b, 0x08, 0x00, 0x09, 0x00, 0x00, 0x00
        /*0020*/ 	.byte	0x00, 0x00, 0x00, 0x00


//--------------------- .nv.info._Z20CalculateFinalMatrixPlS_i --------------------------
	.section	.nv.info._Z20CalculateFinalMatrixPlS_i,"",@"SHT_CUDA_INFO"
	.sectionflags	@""
	.align	4


	//----- nvinfo : EIATTR_CUDA_API_VERSION
	.align		4
        /*0000*/ 	.byte	0x04, 0x37
        /*0002*/ 	.short	(.L_21 - .L_20)
.L_20:
        /*0004*/ 	.word	0x00000082


	//----- nvinfo : EIATTR_KPARAM_INFO
	.align		4
.L_21:
        /*0008*/ 	.byte	0x04, 0x17
        /*000a*/ 	.short	(.L_23 - .L_22)
.L_22:
        /*000c*/ 	.word	0x00000000
        /*0010*/ 	.short	0x0002
        /*0012*/ 	.short	0x0010
        /*0014*/ 	.byte	0x00, 0xf0, 0x11, 0x00


	//----- nvinfo : EIATTR_KPARAM_INFO
	.align		4
.L_23:
        /*0018*/ 	.byte	0x04, 0x17
        /*001a*/ 	.short	(.L_25 - .L_24)
.L_24:
        /*001c*/ 	.word	0x00000000
        /*0020*/ 	.short	0x0001
        /*0022*/ 	.short	0x0008
        /*0024*/ 	.byte	0x00, 0xf5, 0x21, 0x00


	//----- nvinfo : EIATTR_KPARAM_INFO
	.align		4
.L_25:
        /*0028*/ 	.byte	0x04, 0x17
        /*002a*/ 	.short	(.L_27 - .L_26)
.L_26:
        /*002c*/ 	.word	0x00000000
        /*0030*/ 	.short	0x0000
        /*0032*/ 	.short	0x0000
        /*0034*/ 	.byte	0x00, 0xf5, 0x21, 0x00


	//----- nvinfo : EIATTR_SPARSE_MMA_MASK
	.align		4
.L_27:
        /*0038*/ 	.byte	0x03, 0x50
        /*003a*/ 	.short	0x0000


	//----- nvinfo : EIATTR_MAXREG_COUNT
	.align		4
        /*003c*/ 	.byte	0x03, 0x1b
        /*003e*/ 	.short	0x00ff


	//----- nvinfo : EIATTR_MERCURY_ISA_VERSION
	.align		4
        /*0040*/ 	.byte	0x03, 0x5f
        /*0042*/ 	.short	0x0101


	//----- nvinfo : EIATTR_VRC_CTA_INIT_COUNT
	.align		4
        /*0044*/ 	.byte	0x02, 0x4a
	.zero		1
	.zero		1


	//----- nvinfo : EIATTR_EXIT_INSTR_OFFSETS
	.align		4
        /*0048*/ 	.byte	0x04, 0x1c
        /*004a*/ 	.short	(.L_29 - .L_28)


	//   ....[0]....
.L_28:
        /*004c*/ 	.word	0x000001b0


	//   ....[1]....
        /*0050*/ 	.word	0x000002b0


	//----- nvinfo : EIATTR_CRS_STACK_SIZE
	.align		4
.L_29:
        /*0054*/ 	.byte	0x04, 0x1e
        /*0056*/ 	.short	(.L_31 - .L_30)
.L_30:
        /*0058*/ 	.word	0x00000000


	//----- nvinfo : EIATTR_CBANK_PARAM_SIZE
	.align		4
.L_31:
        /*005c*/ 	.byte	0x03, 0x19
        /*005e*/ 	.short	0x0014


	//----- nvinfo : EIATTR_PARAM_CBANK
	.align		4
        /*0060*/ 	.byte	0x04, 0x0a
        /*0062*/ 	.short	(.L_33 - .L_32)
	.align		4
.L_32:
        /*0064*/ 	.word	index@(.nv.constant0._Z20CalculateFinalMatrixPlS_i)
        /*0068*/ 	.short	0x0380
        /*006a*/ 	.short	0x0014


	//----- nvinfo : EIATTR_SW_WAR
	.align		4
.L_33:
        /*006c*/ 	.byte	0x04, 0x36
        /*006e*/ 	.short	(.L_35 - .L_34)
.L_34:
        /*0070*/ 	.word	0x00000008
.L_35:


//--------------------- .nv.info._Z16FindWeightMatrixPlS_i --------------------------
	.section	.nv.info._Z16FindWeightMatrixPlS_i,"",@"SHT_CUDA_INFO"
	.sectionflags	@""
	.align	4


	//----- nvinfo : EIATTR_CUDA_API_VERSION
	.align		4
        /*0000*/ 	.byte	0x04, 0x37
        /*0002*/ 	.short	(.L_37 - .L_36)
.L_36:
        /*0004*/ 	.word	0x00000082


	//----- nvinfo : EIATTR_KPARAM_INFO
	.align		4
.L_37:
        /*0008*/ 	.byte	0x04, 0x17
        /*000a*/ 	.short	(.L_39 - .L_38)
.L_38:
        /*000c*/ 	.word	0x00000000
        /*0010*/ 	.short	0x0002
        /*0012*/ 	.short	0x0010
        /*0014*/ 	.byte	0x00, 0xf0, 0x11, 0x00


	//----- nvinfo : EIATTR_KPARAM_INFO
	.align		4
.L_39:
        /*0018*/ 	.byte	0x04, 0x17
        /*001a*/ 	.short	(.L_41 - .L_40)
.L_40:
        /*001c*/ 	.word	0x00000000
        /*0020*/ 	.short	0x0001
        /*0022*/ 	.short	0x0008
        /*0024*/ 	.byte	0x00, 0xf5, 0x21, 0x00


	//----- nvinfo : EIATTR_KPARAM_INFO
	.align		4
.L_41:
        /*0028*/ 	.byte	0x04, 0x17
        /*002a*/ 	.short	(.L_43 - .L_42)
.L_42:
        /*002c*/ 	.word	0x00000000
        /*0030*/ 	.short	0x0000
        /*0032*/ 	.short	0x0000
        /*0034*/ 	.byte	0x00, 0xf5, 0x21, 0x00


	//----- nvinfo : EIATTR_SPARSE_MMA_MASK
	.align		4
.L_43:
        /*0038*/ 	.byte	0x03, 0x50
        /*003a*/ 	.short	0x0000


	//----- nvinfo : EIATTR_MAXREG_COUNT
	.align		4
        /*003c*/ 	.byte	0x03, 0x1b
        /*003e*/ 	.short	0x00ff


	//----- nvinfo : EIATTR_MERCURY_ISA_VERSION
	.align		4
        /*0040*/ 	.byte	0x03, 0x5f
        /*0042*/ 	.short	0x0101


	//----- nvinfo : EIATTR_VRC_CTA_INIT_COUNT
	.align		4
        /*0044*/ 	.byte	0x02, 0x4a
	.zero		1
	.zero		1


	//----- nvinfo : EIATTR_EXIT_INSTR_OFFSETS
	.align		4
        /*0048*/ 	.byte	0x04, 0x1c
        /*004a*/ 	.short	(.L_45 - .L_44)


	//   ....[0]....
.L_44:
        /*004c*/ 	.word	0x00000340


	//   ....[1]....
        /*0050*/ 	.word	0x00000490


	//----- nvinfo : EIATTR_CRS_STACK_SIZE
	.align		4
.L_45:
        /*0054*/ 	.byte	0x04, 0x1e
        /*0056*/ 	.short	(.L_47 - .L_46)
.L_46:
        /*0058*/ 	.word	0x00000000


	//----- nvinfo : EIATTR_CBANK_PARAM_SIZE
	.align		4
.L_47:
        /*005c*/ 	.byte	0x03, 0x19
        /*005e*/ 	.short	0x0014


	//----- nvinfo : EIATTR_PARAM_CBANK
	.align		4
        /*0060*/ 	.byte	0x04, 0x0a
        /*0062*/ 	.short	(.L_49 - .L_48)
	.align		4
.L_48:
        /*0064*/ 	.word	index@(.nv.constant0._Z16FindWeightMatrixPlS_i)
        /*0068*/ 	.short	0x0380
        /*006a*/ 	.short	0x0014


	//----- nvinfo : EIATTR_SW_WAR
	.align		4
.L_49:
        /*006c*/ 	.byte	0x04, 0x36
        /*006e*/ 	.short	(.L_51 - .L_50)
.L_50:
        /*0070*/ 	.word	0x00000008
.L_51:


//--------------------- .nv.info._Z24CalculateHadamardProductPlS_i --------------------------
	.section	.nv.info._Z24CalculateHadamardProductPlS_i,"",@"SHT_CUDA_INFO"
	.sectionflags	@""
	.align	4


	//----- nvinfo : EIATTR_CUDA_API_VERSION
	.align		4
        /*0000*/ 	.byte	0x04, 0x37
        /*0002*/ 	.short	(.L_53 - .L_52)
.L_52:
        /*0004*/ 	.word	0x00000082


	//----- nvinfo : EIATTR_KPARAM_INFO
	.align		4
.L_53:
        /*0008*/ 	.byte	0x04, 0x17
        /*000a*/ 	.short	(.L_55 - .L_54)
.L_54:
        /*000c*/ 	.word	0x00000000
        /*0010*/ 	.short	0x0002
        /*0012*/ 	.short	0x0010
        /*0014*/ 	.byte	0x00, 0xf0, 0x11, 0x00


	//----- nvinfo : EIATTR_KPARAM_INFO
	.align		4
.L_55:
        /*0018*/ 	.byte	0x04, 0x17
        /*001a*/ 	.short	(.L_57 - .L_56)
.L_56:
        /*001c*/ 	.word	0x00000000
        /*0020*/ 	.short	0x0001
        /*0022*/ 	.short	0x0008
        /*0024*/ 	.byte	0x00, 0xf5, 0x21, 0x00


	//----- nvinfo : EIATTR_KPARAM_INFO
	.align		4
.L_57:
        /*0028*/ 	.byte	0x04, 0x17
        /*002a*/ 	.short	(.L_59 - .L_58)
.L_58:
        /*002c*/ 	.word	0x00000000
        /*0030*/ 	.short	0x0000
        /*0032*/ 	.short	0x0000
        /*0034*/ 	.byte	0x00, 0xf5, 0x21, 0x00


	//----- nvinfo : EIATTR_SPARSE_MMA_MASK
	.align		4
.L_59:
        /*0038*/ 	.byte	0x03, 0x50
        /*003a*/ 	.short	0x0000


	//----- nvinfo : EIATTR_MAXREG_COUNT
	.align		4
        /*003c*/ 	.byte	0x03, 0x1b
        /*003e*/ 	.short	0x00ff


	//----- nvinfo : EIATTR_MERCURY_ISA_VERSION
	.align		4
        /*0040*/ 	.byte	0x03, 0x5f
        /*0042*/ 	.short	0x0101


	//----- nvinfo : EIATTR_VRC_CTA_INIT_COUNT
	.align		4
        /*0044*/ 	.byte	0x02, 0x4a
	.zero		1
	.zero		1


	//----- nvinfo : EIATTR_EXIT_INSTR_OFFSETS
	.align		4
        /*0048*/ 	.byte	0x04, 0x1c
        /*004a*/ 	.short	(.L_61 - .L_60)


	//   ....[0]....
.L_60:
        /*004c*/ 	.word	0x00000080


	//   ....[1]....
        /*0050*/ 	.word	0x000002f0


	//----- nvinfo : EIATTR_CBANK_PARAM_SIZE
	.align		4
.L_61:
        /*0054*/ 	.byte	0x03, 0x19
        /*0056*/ 	.short	0x0014


	//----- nvinfo : EIATTR_PARAM_CBANK
	.align		4
        /*0058*/ 	.byte	0x04, 0x0a
        /*005a*/ 	.short	(.L_63 - .L_62)
	.align		4
.L_62:
        /*005c*/ 	.word	index@(.nv.constant0._Z24CalculateHadamardProductPlS_i)
        /*0060*/ 	.short	0x0380
        /*0062*/ 	.short	0x0014


	//----- nvinfo : EIATTR_SW_WAR
	.align		4
.L_63:
        /*0064*/ 	.byte	0x04, 0x36
        /*0066*/ 	.short	(.L_65 - .L_64)
.L_64:
        /*0068*/ 	.word	0x00000008
.L_65:


//--------------------- .nv.callgraph             --------------------------
	.section	.nv.callgraph,"",@"SHT_CUDA_CALLGRAPH"
	.align	4
	.sectionentsize	8
	.align		4
        /*0000*/ 	.word	0x00000000
	.align		4
        /*0004*/ 	.word	0xffffffff
	.align		4
        /*0008*/ 	.word	0x00000000
	.align		4
        /*000c*/ 	.word	0xfffffffe
	.align		4
        /*0010*/ 	.word	0x00000000
	.align		4
        /*0014*/ 	.word	0xfffffffd
	.align		4
        /*0018*/ 	.word	0x00000000
	.align		4
        /*001c*/ 	.word	0xfffffffc


//--------------------- .text._Z20CalculateFinalMatrixPlS_i --------------------------
	.section	.text._Z20CalculateFinalMatrixPlS_i,"ax",@progbits
	.align	128
        .global         _Z20CalculateFinalMatrixPlS_i
        .type           _Z20CalculateFinalMatrixPlS_i,@function
        .size           _Z20CalculateFinalMatrixPlS_i,(.L_x_8 - _Z20CalculateFinalMatrixPlS_i)
        .other          _Z20CalculateFinalMatrixPlS_i,@"STO_CUDA_ENTRY STV_DEFAULT"
_Z20CalculateFinalMatrixPlS_i:
.text._Z20CalculateFinalMatrixPlS_i:
[----:B------:R-:W-:Y:S01]  /*0000*/  LDC R1, c[0x0][0x37c] ;  /* 0x0000df00ff017b82 */ /* 0x000fe20000000800 */
[----:B------:R-:W0:Y:S07]  /*0010*/  S2R R3, SR_TID.X ;  /* 0x0000000000037919 */ /* 0x000e2e0000002100 */
[----:B------:R-:W0:Y:S01]  /*0020*/  LDC R0, c[0x0][0x360] ;  /* 0x0000d800ff007b82 */ /* 0x000e220000000800 */
[----:B------:R-:W-:Y:S01]  /*0030*/  BSSY.RECONVERGENT B0, `(.L_x_0) ;  /* 0x0000017000007945 */ /* 0x000fe20003800200 */
[----:B------:R-:W1:Y:S06]  /*0040*/  S2R R2, SR_TID.Y ;  /* 0x0000000000027919 */ /* 0x000e6c0000002200 */
[----:B------:R-:W0:Y:S08]  /*0050*/  S2UR UR4, SR_CTAID.X ;  /* 0x00000000000479c3 */ /* 0x000e300000002500 */
[----:B------:R-:W1:Y:S08]  /*0060*/  S2UR UR5, SR_CTAID.Y ;  /* 0x00000000000579c3 */ /* 0x000e700000002600 */
[----:B------:R-:W1:Y:S08]  /*0070*/  LDC R7, c[0x0][0x364] ;  /* 0x0000d900ff077b82 */ /* 0x000e700000000800 */
[----:B------:R-:W2:Y:S01]  /*0080*/  LDC R11, c[0x0][0x390] ;  /* 0x0000e400ff0b7b82 */ /* 0x000ea20000000800 */
[----:B0-----:R-:W-:-:S04]  /*0090*/  IMAD R0, R0, UR4, R3 ;  /* 0x0000000400007c24 */ /* 0x001fc8000f8e0203 */
[----:B------:R-:W-:Y:S02]  /*00a0*/  IMAD.MOV.U32 R6, RZ, RZ, R0 ;  /* 0x000000ffff067224 */ /* 0x000fe400078e0000 */
[----:B-1----:R-:W-:-:S05]  /*00b0*/  IMAD R7, R7, UR5, R2 ;  /* 0x0000000507077c24 */ /* 0x002fca000f8e0202 */
[-C--:B------:R-:W-:Y:S02]  /*00c0*/  VIMNMX R2, PT, PT, R0, R7.reuse, !PT ;  /* 0x0000000700027248 */ /* 0x080fe40007fe0100 */
[----:B------:R-:W-:Y:S02]  /*00d0*/  MOV R9, R7 ;  /* 0x0000000700097202 */ /* 0x000fe40000000f00 */
[----:B--2---:R-:W-:Y:S02]  /*00e0*/  ISETP.GE.AND P1, PT, R2, R11, PT ;  /* 0x0000000b0200720c */ /* 0x004fe40003f26270 */
[----:B------:R-:W-:-:S04]  /*00f0*/  SHF.L.U32 R3, R11, 0x1, RZ ;  /* 0x000000010b037819 */ /* 0x000fc800000006ff */
[----:B------:R-:W-:-:S07]  /*0100*/  ISETP.GE.AND P0, PT, R2, R3, PT ;  /* 0x000000030200720c */ /* 0x000fce0003f06270 */
[----:B------:R-:W-:Y:S06]  /*0110*/  @!P1 BRA `(.L_x_1) ;  /* 0x0000000000209947 */ /* 0x000fec0003800000 */
[----:B------:R-:W-:-:S04]  /*0120*/  ISETP.GE.AND P3, PT, R7, R11, PT ;  /* 0x0000000b0700720c */ /* 0x000fc80003f66270 */
[----:B------:R-:W-:-:S13]  /*0130*/  ISETP.GE.OR P1, PT, R0, R11, !P3 ;  /* 0x0000000b0000720c */ /* 0x000fda0005f26670 */
[CC--:B------:R-:W-:Y:S01]  /*0140*/  @P1 ISETP.GE.AND P2, PT, R0.reuse, R11.reuse, PT ;  /* 0x0000000b0000120c */ /* 0x0c0fe20003f46270 */
[----:B------:R-:W-:Y:S01]  /*0150*/  @!P1 IMAD.IADD R9, R7, 0x1, -R11 ;  /* 0x0000000107099824 */ /* 0x000fe200078e0a0b */
[----:B------:R-:W-:Y:S02]  /*0160*/  @P1 SEL R2, R11, RZ, P3 ;  /* 0x000000ff0b021207 */ /* 0x000fe40001800000 */
[-C--:B------:R-:W-:Y:S02]  /*0170*/  @P1 IADD3 R6, PT, PT, R0, -R11.reuse, RZ ;  /* 0x8000000b00061210 */ /* 0x080fe40007ffe0ff */
[----:B------:R-:W-:-:S05]  /*0180*/  @P1 SEL R2, R2, R11, P2 ;  /* 0x0000000b02021207 */ /* 0x000fca0001000000 */
[----:B------:R-:W-:-:S07]  /*0190*/  @P1 IMAD.IADD R9, R7, 0x1, -R2 ;  /* 0x0000000107091824 */ /* 0x000fce00078e0a02 */
.L_x_1:
[----:B------:R-:W-:Y:S05]  /*01a0*/  BSYNC.RECONVERGENT B0 ;  /* 0x0000000000007941 */ /* 0x000fea0003800200 */
.L_x_0:
[----:B------:R-:W-:Y:S05]  /*01b0*/  @P0 EXIT ;  /* 0x000000000000094d */ /* 0x000fea0003800000 */
[----:B------:R-:W0:Y:S01]  /*01c0*/  LDC.64 R2, c[0x0][0x380] ;  /* 0x0000e000ff027b82 */ /* 0x000e220000000a00 */
[----:B------:R-:W1:Y:S01]  /*01d0*/  LDCU.64 UR4, c[0x0][0x358] ;  /* 0x00006b00ff0477ac */ /* 0x000e620008000a00 */
[-C--:B------:R-:W-:Y:S02]  /*01e0*/  IMAD R0, R0, R11.reuse, RZ ;  /* 0x0000000b00007224 */ /* 0x080fe400078e02ff */
[----:B------:R-:W-:-:S03]  /*01f0*/  IMAD R9, R6, R11, R9 ;  /* 0x0000000b06097224 */ /* 0x000fc600078e0209 */
[----:B------:R-:W-:Y:S01]  /*0200*/  LEA R7, R0, R7, 0x1 ;  /* 0x0000000700077211 */ /* 0x000fe200078e08ff */
[----:B------:R-:W2:Y:S01]  /*0210*/  LDC.64 R4, c[0x0][0x388] ;  /* 0x0000e200ff047b82 */ /* 0x000ea20000000a00 */
[----:B0-----:R-:W-:-:S06]  /*0220*/  IMAD.WIDE R2, R9, 0x8, R2 ;  /* 0x0000000809027825 */ /* 0x001fcc00078e0202 */
[----:B-1----:R-:W3:Y:S01]  /*0230*/  LDG.E.64 R2, desc[UR4][R2.64] ;  /* 0x0000000402027981 */ /* 0x002ee2000c1e1b00 */
[----:B--2---:R-:W-:-:S05]  /*0240*/  IMAD.WIDE R4, R7, 0x8, R4 ;  /* 0x0000000807047825 */ /* 0x004fca00078e0204 */
[----:B------:R-:W3:Y:S02]  /*0250*/  LDG.E.64 R6, desc[UR4][R4.64] ;  /* 0x0000000404067981 */ /* 0x000ee4000c1e1b00 */
[-C--:B---3--:R-:W-:Y:S02]  /*0260*/  IMAD R7, R7, R2.reuse, RZ ;  /* 0x0000000207077224 */ /* 0x088fe400078e02ff */
[----:B------:R-:W-:-:S04]  /*0270*/  IMAD.WIDE.U32 R8, R6, R2, RZ ;  /* 0x0000000206087225 */ /* 0x000fc800078e00ff */
[----:B------:R-:W-:-:S05]  /*0280*/  IMAD R7, R3, R6, R7 ;  /* 0x0000000603077224 */ /* 0x000fca00078e0207 */
[----:B------:R-:W-:-:S05]  /*0290*/  IADD3 R9, PT, PT, R9, R7, RZ ;  /* 0x0000000709097210 */ /* 0x000fca0007ffe0ff */
[----:B------:R-:W-:Y:S01]  /*02a0*/  STG.E.64 desc[UR4][R4.64], R8 ;  /* 0x0000000804007986 */ /* 0x000fe2000c101b04 */
[----:B------:R-:W-:Y:S05]  /*02b0*/  EXIT ;  /* 0x000000000000794d */ /* 0x000fea0003800000 */
.L_x_2:
[----:B------:R-:W-:-:S00]  /*02c0*/  BRA `(.L_x_2) ;  /* 0xfffffffc00fc7947 */ /* 0x000fc0000383ffff */
[----:B------:R-:W-:-:S00]  /*02d0*/  NOP ;  /* 0x0000000000007918 */ /* 0x000fc00000000000 */
        /* <DEDUP_REMOVED lines=10> */
.L_x_8:


//--------------------- .text._Z16FindWeightMatrixPlS_i --------------------------
	.section	.text._Z16FindWeightMatrixPlS_i,"ax",@progbits
	.align	128
        .global         _Z16FindWeightMatrixPlS_i
        .type           _Z16FindWeightMatrixPlS_i,@function
        .size           _Z16FindWeightMatrixPlS_i,(.L_x_7 - _Z16FindWeightMatrixPlS_i)
        .other          _Z16FindWeightMatrixPlS_i,@"STO_CUDA_ENTRY STV_DEFAULT"
_Z16FindWeightMatrixPlS_i:
.text._Z16FindWeightMatrixPlS_i:
[----:B------:R-:W-:Y:S01]  /*0000*/  LDC R1, c[0x0][0x37c] ;  /* 0x0000df00ff017b82 */ /* 0x000fe20000000800 */
[----:B------:R-:W0:Y:S01]  /*0010*/  S2R R3, SR_TID.Y ;  /* 0x0000000000037919 */ /* 0x000e220000002200 */
[----:B------:R-:W1:Y:S06]  /*0020*/  LDCU UR7, c[0x0][0x390] ;  /* 0x00007200ff0777ac */ /* 0x000e6c0008000800 */
[----:B------:R-:W0:Y:S01]  /*0030*/  S2UR UR4, SR_CTAID.X ;  /* 0x00000000000479c3 */ /* 0x000e220000002500 */
[----:B------:R-:W2:Y:S01]  /*0040*/  S2R R5, SR_TID.X ;  /* 0x0000000000057919 */ /* 0x000ea20000002100 */
[----:B------:R-:W2:Y:S06]  /*0050*/  LDCU UR5, c[0x0][0x360] ;  /* 0x00006c00ff0577ac */ /* 0x000eac0008000800 */
[----:B------:R-:W0:Y:S01]  /*0060*/  LDC R2, c[0x0][0x364] ;  /* 0x0000d900ff027b82 */ /* 0x000e220000000800 */
[----:B-1----:R-:W-:-:S04]  /*0070*/  USHF.R.S32.HI UR6, URZ, 0x1f, UR7 ;  /* 0x0000001fff067899 */ /* 0x002fc80008011407 */
[----:B------:R-:W-:Y:S01]  /*0080*/  UISETP.NE.U32.AND UP0, UPT, UR6, URZ, UPT ;  /* 0x000000ff0600728c */ /* 0x000fe2000bf05070 */
[----:B0-----:R-:W-:-:S04]  /*0090*/  IMAD R2, R2, UR4, R3 ;  /* 0x0000000402027c24 */ /* 0x001fc8000f8e0203 */
[----:B--2---:R-:W-:-:S04]  /*00a0*/  IMAD R2, R2, UR5, R5 ;  /* 0x0000000502027c24 */ /* 0x004fc8000f8e0205 */
[----:B------:R-:W-:Y:S05]  /*00b0*/  BRA.U UP0, `(.L_x_3) ;  /* 0x0000000100607547 */ /* 0x000fea000b800000 */
[----:B------:R-:W0:Y:S01]  /*00c0*/  I2F.U32.RP R0, UR7 ;  /* 0x0000000700007d06 */ /* 0x000e220008209000 */
[----:B------:R-:W-:Y:S01]  /*00d0*/  ISETP.NE.U32.AND P2, PT, RZ, UR7, PT ;  /* 0x00000007ff007c0c */ /* 0x000fe2000bf45070 */
[----:B------:R-:W-:-:S06]  /*00e0*/  IMAD.MOV.U32 R7, RZ, RZ, RZ ;  /* 0x000000ffff077224 */ /* 0x000fcc00078e00ff */
[----:B0-----:R-:W0:Y:S02]  /*00f0*/  MUFU.RCP R0, R0 ;  /* 0x0000000000007308 */ /* 0x001e240000001000 */
[----:B0-----:R-:W-:-:S06]  /*0100*/  VIADD R4, R0, 0xffffffe ;  /* 0x0ffffffe00047836 */ /* 0x001fcc0000000000 */
[----:B------:R0:W1:Y:S02]  /*0110*/  F2I.FTZ.U32.TRUNC.NTZ R5, R4 ;  /* 0x0000000400057305 */ /* 0x000064000021f000 */
[----:B0-----:R-:W-:Y:S02]  /*0120*/  IMAD.MOV.U32 R4, RZ, RZ, RZ ;  /* 0x000000ffff047224 */ /* 0x001fe400078e00ff */
[----:B-1----:R-:W-:-:S04]  /*0130*/  IMAD.MOV R3, RZ, RZ, -R5 ;  /* 0x000000ffff037224 */ /* 0x002fc800078e0a05 */
[----:B------:R-:W-:-:S04]  /*0140*/  IMAD R3, R3, UR7, RZ ;  /* 0x0000000703037c24 */ /* 0x000fc8000f8e02ff */
[----:B------:R-:W-:-:S06]  /*0150*/  IMAD.HI.U32 R5, R5, R3, R4 ;  /* 0x0000000305057227 */ /* 0x000fcc00078e0004 */
[----:B------:R-:W-:-:S05]  /*0160*/  IMAD.HI.U32 R5, R5, R2, RZ ;  /* 0x0000000205057227 */ /* 0x000fca00078e00ff */
[----:B------:R-:W-:-:S05]  /*0170*/  IADD3 R3, PT, PT, -R5, RZ, RZ ;  /* 0x000000ff05037210 */ /* 0x000fca0007ffe1ff */
[----:B------:R-:W-:-:S05]  /*0180*/  IMAD R3, R3, UR7, R2 ;  /* 0x0000000703037c24 */ /* 0x000fca000f8e0202 */
[----:B------:R-:W-:-:S13]  /*0190*/  ISETP.GE.U32.AND P0, PT, R3, UR7, PT ;  /* 0x0000000703007c0c */ /* 0x000fda000bf06070 */
[----:B------:R-:W-:Y:S02]  /*01a0*/  @P0 VIADD R3, R3, -UR7 ;  /* 0x8000000703030c36 */ /* 0x000fe40008000000 */
[----:B------:R-:W-:-:S03]  /*01b0*/  @P0 VIADD R5, R5, 0x1 ;  /* 0x0000000105050836 */ /* 0x000fc60000000000 */
[----:B------:R-:W-:-:S13]  /*01c0*/  ISETP.GE.U32.AND P1, PT, R3, UR7, PT ;  /* 0x0000000703007c0c */ /* 0x000fda000bf26070 */
[----:B------:R-:W-:Y:S02]  /*01d0*/  @P1 IADD3 R5, PT, PT, R5, 0x1, RZ ;  /* 0x0000000105051810 */ /* 0x000fe40007ffe0ff */
[----:B------:R-:W-:-:S05]  /*01e0*/  @!P2 LOP3.LUT R5, RZ, UR7, RZ, 0x33, !PT ;  /* 0x00000007ff05ac12 */ /* 0x000fca000f8e33ff */
[----:B------:R-:W-:-:S04]  /*01f0*/  IMAD.MOV R3, RZ, RZ, -R5 ;  /* 0x000000ffff037224 */ /* 0x000fc800078e0a05 */
[----:B------:R-:W-:Y:S01]  /*0200*/  IMAD R4, R3, UR7, R2 ;  /* 0x0000000703047c24 */ /* 0x000fe2000f8e0202 */
[----:B------:R-:W-:Y:S01]  /*0210*/  MOV R2, R5 ;  /* 0x0000000500027202 */ /* 0x000fe20000000f00 */
[----:B------:R-:W-:Y:S01]  /*0220*/  IMAD.MOV.U32 R3, RZ, RZ, RZ ;  /* 0x000000ffff037224 */ /* 0x000fe200078e00ff */
[----:B------:R-:W-:Y:S06]  /*0230*/  BRA `(.L_x_4) ;  /* 0x0000000000347947 */ /* 0x000fec0003800000 */
.L_x_3:
[----:B------:R-:W-:-:S07]  /*0240*/  MOV R6, 0x260 ;  /* 0x0000026000067802 */ /* 0x000fce0000000f00 */
[----:B------:R-:W-:Y:S05]  /*0250*/  CALL.REL.NOINC `($__internal_0_$__cuda_sm20_div_s64) ;  /* 0x0000000000907944 */ /* 0x000fea0003c00000 */
[----:B------:R-:W0:Y:S01]  /*0260*/  LDCU UR7, c[0x0][0x390] ;  /* 0x00007200ff0777ac */ /* 0x000e220008000800 */
[----:B------:R-:W-:Y:S01]  /*0270*/  IADD3 R7, P0, PT, RZ, -R0, RZ ;  /* 0x80000000ff077210 */ /* 0x000fe20007f1e0ff */
[----:B------:R-:W-:-:S04]  /*0280*/  HFMA2 R3, -RZ, RZ, 0, 0 ;  /* 0x00000000ff037431 */ /* 0x000fc800000001ff */
[----:B------:R-:W-:-:S04]  /*0290*/  IMAD.X R4, RZ, RZ, ~R5, P0 ;  /* 0x000000ffff047224 */ /* 0x000fc800000e0e05 */
[----:B0-----:R-:W-:Y:S02]  /*02a0*/  IMAD R4, R4, UR7, RZ ;  /* 0x0000000704047c24 */ /* 0x001fe4000f8e02ff */
[----:B------:R-:W-:-:S04]  /*02b0*/  IMAD.WIDE.U32 R2, R7, UR7, R2 ;  /* 0x0000000707027c25 */ /* 0x000fc8000f8e0002 */
[----:B------:R-:W-:Y:S02]  /*02c0*/  IMAD R7, R7, UR6, R4 ;  /* 0x0000000607077c24 */ /* 0x000fe4000f8e0204 */
[----:B------:R-:W-:Y:S01]  /*02d0*/  IMAD.MOV.U32 R4, RZ, RZ, R2 ;  /* 0x000000ffff047224 */ /* 0x000fe200078e0002 */
[----:B------:R-:W-:Y:S01]  /*02e0*/  MOV R2, R0 ;  /* 0x0000000000027202 */ /* 0x000fe20000000f00 */
[----:B------:R-:W-:Y:S02]  /*02f0*/  IMAD.IADD R7, R3, 0x1, R7 ;  /* 0x0000000103077824 */ /* 0x000fe400078e0207 */
[----:B------:R-:W-:-:S07]  /*0300*/  IMAD.MOV.U32 R3, RZ, RZ, R5 ;  /* 0x000000ffff037224 */ /* 0x000fce00078e0005 */
.L_x_4:
[----:B------:R-:W-:-:S04]  /*0310*/  ISETP.GE.U32.AND P0, PT, R2, UR7, PT ;  /* 0x0000000702007c0c */ /* 0x000fc8000bf06070 */
[----:B------:R-:W-:-:S04]  /*0320*/  ISETP.GE.AND.EX P0, PT, R3, UR6, PT, P0 ;  /* 0x0000000603007c0c */ /* 0x000fc8000bf06300 */
[----:B------:R-:W-:-:S13]  /*0330*/  ISETP.GT.OR P0, PT, RZ, UR7, P0 ;  /* 0x00000007ff007c0c */ /* 0x000fda0008704670 */
[----:B------:R-:W-:Y:S05]  /*0340*/  @P0 EXIT ;  /* 0x000000000000094d */ /* 0x000fea0003800000 */
[----:B------:R-:W0:Y:S01]  /*0350*/  LDCU.128 UR8, c[0x0][0x380] ;  /* 0x00007000ff0877ac */ /* 0x000e220008000c00 */
[----:B------:R-:W-:Y:S02]  /*0360*/  IMAD.MOV.U32 R5, RZ, RZ, R7 ;  /* 0x000000ffff057224 */ /* 0x000fe400078e0007 */
[----:B------:R-:W-:Y:S01]  /*0370*/  IMAD R3, R3, UR7, RZ ;  /* 0x0000000703037c24 */ /* 0x000fe2000f8e02ff */
[----:B------:R-:W1:Y:S01]  /*0380*/  LDCU.64 UR4, c[0x0][0x358] ;  /* 0x00006b00ff0477ac */ /* 0x000e620008000a00 */
[----:B------:R-:W-:-:S04]  /*0390*/  IMAD.WIDE.U32 R4, R2, UR7, R4 ;  /* 0x0000000702047c25 */ /* 0x000fc8000f8e0004 */
[----:B------:R-:W-:Y:S02]  /*03a0*/  IMAD R3, R2, UR6, R3 ;  /* 0x0000000602037c24 */ /* 0x000fe4000f8e0203 */
[----:B------:R-:W-:-:S03]  /*03b0*/  IMAD.SHL.U32 R6, R4, 0x8, RZ ;  /* 0x0000000804067824 */ /* 0x000fc600078e00ff */
[----:B------:R-:W-:Y:S02]  /*03c0*/  IADD3 R3, PT, PT, R5, R3, RZ ;  /* 0x0000000305037210 */ /* 0x000fe40007ffe0ff */
[----:B0-----:R-:W-:Y:S02]  /*03d0*/  IADD3 R2, P0, PT, R6, UR8, RZ ;  /* 0x0000000806027c10 */ /* 0x001fe4000ff1e0ff */
[----:B------:R-:W-:Y:S02]  /*03e0*/  SHF.L.U64.HI R4, R4, 0x3, R3 ;  /* 0x0000000304047819 */ /* 0x000fe40000010203 */
[----:B------:R-:W-:Y:S02]  /*03f0*/  IADD3 R6, P1, PT, R6, UR10, RZ ;  /* 0x0000000a06067c10 */ /* 0x000fe4000ff3e0ff */
[C---:B------:R-:W-:Y:S02]  /*0400*/  IADD3.X R3, PT, PT, R4.reuse, UR9, RZ, P0, !PT ;  /* 0x0000000904037c10 */ /* 0x040fe400087fe4ff */
[----:B------:R-:W-:-:S03]  /*0410*/  IADD3.X R7, PT, PT, R4, UR11, RZ, P1, !PT ;  /* 0x0000000b04077c10 */ /* 0x000fc60008ffe4ff */
[----:B-1----:R-:W2:Y:S04]  /*0420*/  LDG.E.64 R4, desc[UR4][R2.64] ;  /* 0x0000000402047981 */ /* 0x002ea8000c1e1b00 */
[----:B------:R-:W2:Y:S02]  /*0430*/  LDG.E.64 R6, desc[UR4][R6.64] ;  /* 0x0000000406067981 */ /* 0x000ea4000c1e1b00 */
[----:B--2---:R-:W-:-:S04]  /*0440*/  ISETP.GT.U32.AND P0, PT, R4, R6, PT ;  /* 0x000000060400720c */ /* 0x004fc80003f04070 */
[----:B------:R-:W-:-:S04]  /*0450*/  ISETP.GT.AND.EX P0, PT, R5, R7, PT, P0 ;  /* 0x000000070500720c */ /* 0x000fc80003f04300 */
[----:B------:R-:W-:Y:S02]  /*0460*/  SEL R4, R4, R6, P0 ;  /* 0x0000000604047207 */ /* 0x000fe40000000000 */
[----:B------:R-:W-:-:S05]  /*0470*/  SEL R5, R5, R7, P0 ;  /* 0x0000000705057207 */ /* 0x000fca0000000000 */
[----:B------:R-:W-:Y:S01]  /*0480*/  STG.E.64 desc[UR4][R2.64], R4 ;  /* 0x0000000402007986 */ /* 0x000fe2000c101b04 */
[----:B------:R-:W-:Y:S05]  /*0490*/  EXIT ;  /* 0x000000000000794d */ /* 0x000fea0003800000 */
        .weak           $__internal_0_$__cuda_sm20_div_s64
        .type           $__internal_0_$__cuda_sm20_div_s64,@function
        .size           $__internal_0_$__cuda_sm20_div_s64,(.L_x_7 - $__internal_0_$__cuda_sm20_div_s64)
$__internal_0_$__cuda_sm20_div_s64:
[----:B------:R-:W0:Y:S01]  /*04a0*/  LDC R0, c[0x0][0x390] ;  /* 0x0000e400ff007b82 */ /* 0x000e220000000800 */
[----:B------:R-:W-:Y:S02]  /*04b0*/  ISETP.LE.AND P1, PT, RZ, UR6, PT ;  /* 0x00000006ff007c0c */ /* 0x000fe4000bf23270 */
[----:B0-----:R-:W-:-:S04]  /*04c0*/  IADD3 R5, P0, PT, RZ, -R0, RZ ;  /* 0x80000000ff057210 */ /* 0x001fc80007f1e0ff */
[----:B------:R-:W-:Y:S01]  /*04d0*/  SEL R4, R5, R0, !P1 ;  /* 0x0000000005047207 */ /* 0x000fe20004800000 */
[----:B------:R-:W-:-:S05]  /*04e0*/  IMAD.X R7, RZ, RZ, ~UR6, P0 ;  /* 0x80000006ff077e24 */ /* 0x000fca00080e06ff */
[----:B------:R-:W-:-:S04]  /*04f0*/  SEL R5, R7, UR6, !P1 ;  /* 0x0000000607057c07 */ /* 0x000fc8000c800000 */
[----:B------:R-:W0:Y:S08]  /*0500*/  I2F.U64.RP R7, R4 ;  /* 0x0000000400077312 */ /* 0x000e300000309000 */
[----:B0-----:R-:W0:Y:S02]  /*0510*/  MUFU.RCP R7, R7 ;  /* 0x0000000700077308 */ /* 0x001e240000001000 */
[----:B0-----:R-:W-:-:S06]  /*0520*/  IADD3 R8, PT, PT, R7, 0x1ffffffe, RZ ;  /* 0x1ffffffe07087810 */ /* 0x001fcc0007ffe0ff */
[----:B------:R-:W0:Y:S02]  /*0530*/  F2I.U64.TRUNC R8, R8 ;  /* 0x0000000800087311 */ /* 0x000e24000020d800 */
[----:B0-----:R-:W-:-:S04]  /*0540*/  IMAD.WIDE.U32 R10, R8, R4, RZ ;  /* 0x00000004080a7225 */ /* 0x001fc800078e00ff */
[----:B------:R-:W-:Y:S01]  /*0550*/  IMAD R11, R8, R5, R11 ;  /* 0x00000005080b7224 */ /* 0x000fe200078e020b */
[----:B------:R-:W-:-:S03]  /*0560*/  IADD3 R13, P0, PT, RZ, -R10, RZ ;  /* 0x8000000aff0d7210 */ /* 0x000fc60007f1e0ff */
[----:B------:R-:W-:Y:S02]  /*0570*/  IMAD R11, R9, R4, R11 ;  /* 0x00000004090b7224 */ /* 0x000fe400078e020b */
[----:B------:R-:W-:-:S04]  /*0580*/  IMAD.HI.U32 R10, R8, R13, RZ ;  /* 0x0000000d080a7227 */ /* 0x000fc800078e00ff */
[----:B------:R-:W-:Y:S02]  /*0590*/  IMAD.X R15, RZ, RZ, ~R11, P0 ;  /* 0x000000ffff0f7224 */ /* 0x000fe400000e0e0b */
[----:B------:R-:W-:Y:S02]  /*05a0*/  IMAD.MOV.U32 R11, RZ, RZ, R8 ;  /* 0x000000ffff0b7224 */ /* 0x000fe400078e0008 */
[-C--:B------:R-:W-:Y:S02]  /*05b0*/  IMAD R17, R9, R15.reuse, RZ ;  /* 0x0000000f09117224 */ /* 0x080fe400078e02ff */
[----:B------:R-:W-:-:S04]  /*05c0*/  IMAD.WIDE.U32 R10, P0, R8, R15, R10 ;  /* 0x0000000f080a7225 */ /* 0x000fc8000780000a */
[----:B------:R-:W-:-:S04]  /*05d0*/  IMAD.HI.U32 R7, R9, R15, RZ ;  /* 0x0000000f09077227 */ /* 0x000fc800078e00ff */
[----:B------:R-:W-:Y:S01]  /*05e0*/  IMAD.HI.U32 R10, P2, R9, R13, R10 ;  /* 0x0000000d090a7227 */ /* 0x000fe2000784000a */
[----:B------:R-:W-:-:S04]  /*05f0*/  IADD3.X R7, PT, PT, R7, R9, RZ, P0, !PT ;  /* 0x0000000907077210 */ /* 0x000fc800007fe4ff */
[----:B------:R-:W-:-:S04]  /*0600*/  IADD3 R11, P3, PT, R17, R10, RZ ;  /* 0x0000000a110b7210 */ /* 0x000fc80007f7e0ff */
[----:B------:R-:W-:Y:S01]  /*0610*/  IADD3.X R7, PT, PT, RZ, RZ, R7, P3, P2 ;  /* 0x000000ffff077210 */ /* 0x000fe20001fe4407 */
[----:B------:R-:W-:-:S04]  /*0620*/  IMAD.WIDE.U32 R8, R11, R4, RZ ;  /* 0x000000040b087225 */ /* 0x000fc800078e00ff */
[----:B------:R-:W-:Y:S01]  /*0630*/  IMAD R9, R11, R5, R9 ;  /* 0x000000050b097224 */ /* 0x000fe200078e0209 */
[----:B------:R-:W-:-:S03]  /*0640*/  IADD3 R13, P0, PT, RZ, -R8, RZ ;  /* 0x80000008ff0d7210 */ /* 0x000fc60007f1e0ff */
[----:B------:R-:W-:Y:S02]  /*0650*/  IMAD R9, R7, R4, R9 ;  /* 0x0000000407097224 */ /* 0x000fe400078e0209 */
[----:B------:R-:W-:-:S04]  /*0660*/  IMAD.HI.U32 R10, R11, R13, RZ ;  /* 0x0000000d0b0a7227 */ /* 0x000fc800078e00ff */
[----:B------:R-:W-:Y:S02]  /*0670*/  IMAD.X R8, RZ, RZ, ~R9, P0 ;  /* 0x000000ffff087224 */ /* 0x000fe400000e0e09 */
[----:B------:R-:W-:Y:S02]  /*0680*/  HFMA2 R9, -RZ, RZ, 0, 0 ;  /* 0x00000000ff097431 */ /* 0x000fe400000001ff */
[----:B------:R-:W-:-:S04]  /*0690*/  IMAD.WIDE.U32 R10, P0, R11, R8, R10 ;  /* 0x000000080b0a7225 */ /* 0x000fc8000780000a */
[C---:B------:R-:W-:Y:S02]  /*06a0*/  IMAD R12, R7.reuse, R8, RZ ;  /* 0x00000008070c7224 */ /* 0x040fe400078e02ff */
[----:B------:R-:W-:-:S04]  /*06b0*/  IMAD.HI.U32 R11, P2, R7, R13, R10 ;  /* 0x0000000d070b7227 */ /* 0x000fc8000784000a */
[----:B------:R-:W-:Y:S01]  /*06c0*/  IMAD.HI.U32 R10, R7, R8, RZ ;  /* 0x00000008070a7227 */ /* 0x000fe200078e00ff */
[----:B------:R-:W-:-:S03]  /*06d0*/  IADD3 R11, P3, PT, R12, R11, RZ ;  /* 0x0000000b0c0b7210 */ /* 0x000fc60007f7e0ff */
[----:B------:R-:W-:Y:S02]  /*06e0*/  IMAD.X R7, R10, 0x1, R7, P0 ;  /* 0x000000010a077824 */ /* 0x000fe400000e0607 */
[----:B------:R-:W-:-:S03]  /*06f0*/  IMAD.HI.U32 R8, R11, R2, RZ ;  /* 0x000000020b087227 */ /* 0x000fc600078e00ff */
[----:B------:R-:W-:Y:S01]  /*0700*/  IADD3.X R7, PT, PT, RZ, RZ, R7, P3, P2 ;  /* 0x000000ffff077210 */ /* 0x000fe20001fe4407 */
[----:B------:R-:W-:-:S04]  /*0710*/  IMAD.WIDE.U32 R8, RZ, R11, R8 ;  /* 0x0000000bff087225 */ /* 0x000fc800078e0008 */
[----:B------:R-:W-:-:S05]  /*0720*/  IMAD.HI.U32 R7, P0, R7, R2, R8 ;  /* 0x0000000207077227 */ /* 0x000fca0007800008 */
[----:B------:R-:W-:Y:S01]  /*0730*/  IADD3 R11, P2, PT, RZ, R7, RZ ;  /* 0x00000007ff0b7210 */ /* 0x000fe20007f5e0ff */
[----:B------:R-:W-:-:S04]  /*0740*/  IMAD.X R7, RZ, RZ, RZ, P0 ;  /* 0x000000ffff077224 */ /* 0x000fc800000e06ff */
[----:B------:R-:W-:-:S04]  /*0750*/  IMAD.WIDE.U32 R8, R11, R4, RZ ;  /* 0x000000040b087225 */ /* 0x000fc800078e00ff */
[----:B------:R-:W-:Y:S01]  /*0760*/  IMAD.X R7, RZ, RZ, R7, P2 ;  /* 0x000000ffff077224 */ /* 0x000fe200010e0607 */
[----:B------:R-:W-:Y:S01]  /*0770*/  IADD3 R15, P2, PT, -R8, R2, RZ ;  /* 0x00000002080f7210 */ /* 0x000fe20007f5e1ff */
[C---:B------:R-:W-:Y:S01]  /*0780*/  IMAD R9, R11.reuse, R5, R9 ;  /* 0x000000050b097224 */ /* 0x040fe200078e0209 */
[----:B------:R-:W-:Y:S02]  /*0790*/  IADD3 R8, P3, PT, R11, 0x1, RZ ;  /* 0x000000010b087810 */ /* 0x000fe40007f7e0ff */
[-C--:B------:R-:W-:Y:S01]  /*07a0*/  ISETP.GE.U32.AND P0, PT, R15, R4.reuse, PT ;  /* 0x000000040f00720c */ /* 0x080fe20003f06070 */
[----:B------:R-:W-:Y:S02]  /*07b0*/  IMAD R9, R7, R4, R9 ;  /* 0x0000000407097224 */ /* 0x000fe400078e0209 */
[----:B------:R-:W-:-:S03]  /*07c0*/  IMAD.X R10, RZ, RZ, R7, P3 ;  /* 0x000000ffff0a7224 */ /* 0x000fc600018e0607 */
[----:B------:R-:W-:Y:S02]  /*07d0*/  IADD3.X R17, PT, PT, RZ, ~R9, RZ, P2, !PT ;  /* 0x80000009ff117210 */ /* 0x000fe400017fe4ff */
[----:B------:R-:W-:Y:S02]  /*07e0*/  IADD3 R9, P2, PT, R15, -R4, RZ ;  /* 0x800000040f097210 */ /* 0x000fe40007f5e0ff */
[----:B------:R-:W-:-:S03]  /*07f0*/  ISETP.GE.U32.AND.EX P0, PT, R17, R5, PT, P0 ;  /* 0x000000051100720c */ /* 0x000fc60003f06100 */
[----:B------:R-:W-:Y:S01]  /*0800*/  IMAD.X R13, R17, 0x1, ~R5, P2 ;  /* 0x00000001110d7824 */ /* 0x000fe200010e0e05 */
[----:B------:R-:W-:Y:S02]  /*0810*/  SEL R9, R9, R15, P0 ;  /* 0x0000000f09097207 */ /* 0x000fe40000000000 */
[----:B------:R-:W-:Y:S02]  /*0820*/  SEL R11, R8, R11, P0 ;  /* 0x0000000b080b7207 */ /* 0x000fe40000000000 */
[----:B------:R-:W-:Y:S02]  /*0830*/  SEL R13, R13, R17, P0 ;  /* 0x000000110d0d7207 */ /* 0x000fe40000000000 */
[----:B------:R-:W-:Y:S02]  /*0840*/  ISETP.GE.U32.AND P2, PT, R9, R4, PT ;  /* 0x000000040900720c */ /* 0x000fe40003f46070 */
[----:B------:R-:W-:Y:S02]  /*0850*/  SEL R8, R10, R7, P0 ;  /* 0x000000070a087207 */ /* 0x000fe40000000000 */
[----:B------:R-:W-:-:S02]  /*0860*/  IADD3 R4, P3, PT, R11, 0x1, RZ ;  /* 0x000000010b047810 */ /* 0x000fc40007f7e0ff */
[----:B------:R-:W-:Y:S02]  /*0870*/  ISETP.GE.U32.AND.EX P0, PT, R13, R5, PT, P2 ;  /* 0x000000050d00720c */ /* 0x000fe40003f06120 */
[-C--:B------:R-:W-:Y:S02]  /*0880*/  IADD3.X R5, PT, PT, RZ, R8.reuse, RZ, P3, !PT ;  /* 0x00000008ff057210 */ /* 0x080fe40001ffe4ff */
[----:B------:R-:W-:Y:S02]  /*0890*/  SEL R4, R4, R11, P0 ;  /* 0x0000000b04047207 */ /* 0x000fe40000000000 */
[----:B------:R-:W-:Y:S02]  /*08a0*/  SEL R5, R5, R8, P0 ;  /* 0x0000000805057207 */ /* 0x000fe40000000000 */
[----:B------:R-:W-:Y:S02]  /*08b0*/  IADD3 R7, P2, PT, RZ, -R4, RZ ;  /* 0x80000004ff077210 */ /* 0x000fe40007f5e0ff */
[----:B------:R-:W-:-:S02]  /*08c0*/  ISETP.NE.U32.AND P0, PT, R0, RZ, PT ;  /* 0x000000ff0000720c */ /* 0x000fc40003f05070 */
[----:B------:R-:W-:Y:S01]  /*08d0*/  SEL R0, R7, R4, !P1 ;  /* 0x0000000407007207 */ /* 0x000fe20004800000 */
[----:B------:R-:W-:Y:S01]  /*08e0*/  IMAD.X R8, RZ, RZ, ~R5, P2 ;  /* 0x000000ffff087224 */ /* 0x000fe200010e0e05 */
[----:B------:R-:W-:Y:S02]  /*08f0*/  MOV R7, 0x0 ;  /* 0x0000000000077802 */ /* 0x000fe40000000f00 */
[----:B------:R-:W-:Y:S02]  /*0900*/  ISETP.NE.AND.EX P0, PT, RZ, UR6, PT, P0 ;  /* 0x00000006ff007c0c */ /* 0x000fe4000bf05300 */
[----:B------:R-:W-:Y:S02]  /*0910*/  SEL R5, R8, R5, !P1 ;  /* 0x0000000508057207 */ /* 0x000fe40004800000 */
[----:B------:R-:W-:Y:S02]  /*0920*/  SEL R0, R0, 0xffffffff, P0 ;  /* 0xffffffff00007807 */ /* 0x000fe40000000000 */
[----:B------:R-:W-:Y:S01]  /*0930*/  SEL R5, R5, 0xffffffff, P0 ;  /* 0xffffffff05057807 */ /* 0x000fe20000000000 */
[----:B------:R-:W-:Y:S06]  /*0940*/  RET.REL.NODEC R6 `(_Z16FindWeightMatrixPlS_i) ;  /* 0xfffffff406ac7950 */ /* 0x000fec0003c3ffff */
.L_x_5:
        /* <DEDUP_REMOVED lines=11> */
.L_x_7:


//--------------------- .text._Z24CalculateHadamardProductPlS_i --------------------------
	.section	.text._Z24CalculateHadamardProductPlS_i,"ax",@progbits
	.align	128
        .global         _Z24CalculateHadamardProductPlS_i
        .type           _Z24CalculateHadamardProductPlS_i,@function
        .size           _Z24CalculateHadamardProductPlS_i,(.L_x_10 - _Z24CalculateHadamardProductPlS_i)
        .other          _Z24CalculateHadamardProductPlS_i,@"STO_CUDA_ENTRY STV_DEFAULT"
_Z24CalculateHadamardProductPlS_i:
.text._Z24CalculateHadamardProductPlS_i:
[----:B------:R-:W-:Y:S01]  /*0000*/  LDC R1, c[0x0][0x37c] ;  /* 0x0000df00ff017b82 */ /* 0x000fe20000000800 */
[----:B------:R-:W0:Y:S07]  /*0010*/  S2R R0, SR_TID.X ;  /* 0x0000000000007919 */ /* 0x000e2e0000002100 */
[----:B------:R-:W0:Y:S08]  /*0020*/  S2UR UR4, SR_CTAID.X ;  /* 0x00000000000479c3 */ /* 0x000e300000002500 */
[----:B------:R-:W0:Y:S08]  /*0030*/  LDC R5, c[0x0][0x360] ;  /* 0x0000d800ff057b82 */ /* 0x000e300000000800 */
[----:B------:R-:W1:Y:S01]  /*0040*/  LDC R8, c[0x0][0x390] ;  /* 0x0000e400ff087b82 */ /* 0x000e620000000800 */
[----:B0-----:R-:W-:-:S02]  /*0050*/  IMAD R5, R5, UR4, R0 ;  /* 0x0000000405057c24 */ /* 0x001fc4000f8e0200 */
[----:B-1----:R-:W-:-:S05]  /*0060*/  IMAD R0, R8, R8, RZ ;  /* 0x0000000808007224 */ /* 0x002fca00078e02ff */
[----:B------:R-:W-:-:S13]  /*0070*/  ISETP.GE.AND P0, PT, R5, R0, PT ;  /* 0x000000000500720c */ /* 0x000fda0003f06270 */
[----:B------:R-:W-:Y:S05]  /*0080*/  @P0 EXIT ;  /* 0x000000000000094d */ /* 0x000fea0003800000 */
[----:B------:R-:W-:Y:S01]  /*0090*/  IABS R7, R8 ;  /* 0x0000000800077213 */ /* 0x000fe20000000000 */
[----:B------:R-:W0:Y:S01]  /*00a0*/  LDCU.64 UR4, c[0x0][0x358] ;  /* 0x00006b00ff0477ac */ /* 0x000e220008000a00 */
[----:B------:R-:W-:Y:S02]  /*00b0*/  IABS R6, R5 ;  /* 0x0000000500067213 */ /* 0x000fe40000000000 */
[----:B------:R-:W1:Y:S08]  /*00c0*/  I2F.RP R0, R7 ;  /* 0x0000000700007306 */ /* 0x000e700000209400 */
[----:B-1----:R-:W1:Y:S02]  /*00d0*/  MUFU.RCP R0, R0 ;  /* 0x0000000000007308 */ /* 0x002e640000001000 */
[----:B-1----:R-:W-:-:S06]  /*00e0*/  IADD3 R2, PT, PT, R0, 0xffffffe, RZ ;  /* 0x0ffffffe00027810 */ /* 0x002fcc0007ffe0ff */
[----:B------:R1:W2:Y:S02]  /*00f0*/  F2I.FTZ.U32.TRUNC.NTZ R3, R2 ;  /* 0x0000000200037305 */ /* 0x0002a4000021f000 */
[----:B-1----:R-:W-:Y:S01]  /*0100*/  IMAD.MOV.U32 R2, RZ, RZ, RZ ;  /* 0x000000ffff027224 */ /* 0x002fe200078e00ff */
[----:B--2---:R-:W-:-:S05]  /*0110*/  IADD3 R4, PT, PT, RZ, -R3, RZ ;  /* 0x80000003ff047210 */ /* 0x004fca0007ffe0ff */
[----:B------:R-:W-:-:S04]  /*0120*/  IMAD R9, R4, R7, RZ ;  /* 0x0000000704097224 */ /* 0x000fc800078e02ff */
[----:B------:R-:W-:-:S06]  /*0130*/  IMAD.HI.U32 R3, R3, R9, R2 ;  /* 0x0000000903037227 */ /* 0x000fcc00078e0002 */
[----:B------:R-:W-:Y:S02]  /*0140*/  IMAD.HI.U32 R4, R3, R6, RZ ;  /* 0x0000000603047227 */ /* 0x000fe400078e00ff */
[----:B------:R-:W1:Y:S03]  /*0150*/  LDC.64 R2, c[0x0][0x380] ;  /* 0x0000e000ff027b82 */ /* 0x000e660000000a00 */
[----:B------:R-:W-:-:S05]  /*0160*/  IADD3 R0, PT, PT, -R4, RZ, RZ ;  /* 0x000000ff04007210 */ /* 0x000fca0007ffe1ff */
[----:B------:R-:W-:-:S05]  /*0170*/  IMAD R0, R7, R0, R6 ;  /* 0x0000000007007224 */ /* 0x000fca00078e0206 */
[----:B------:R-:W-:Y:S01]  /*0180*/  ISETP.GT.U32.AND P2, PT, R7, R0, PT ;  /* 0x000000000700720c */ /* 0x000fe20003f44070 */
[----:B-1----:R-:W-:-:S12]  /*0190*/  IMAD.WIDE R2, R5, 0x8, R2 ;  /* 0x0000000805027825 */ /* 0x002fd800078e0202 */
[----:B------:R-:W-:Y:S01]  /*01a0*/  @!P2 IADD3 R4, PT, PT, R4, 0x1, RZ ;  /* 0x000000010404a810 */ /* 0x000fe20007ffe0ff */
[----:B------:R-:W-:Y:S01]  /*01b0*/  @!P2 IMAD.IADD R0, R0, 0x1, -R7 ;  /* 0x000000010000a824 */ /* 0x000fe200078e0a07 */
[----:B------:R-:W-:-:S04]  /*01c0*/  ISETP.NE.AND P2, PT, R8, RZ, PT ;  /* 0x000000ff0800720c */ /* 0x000fc80003f45270 */
[----:B------:R-:W-:Y:S02]  /*01d0*/  ISETP.GE.U32.AND P0, PT, R0, R7, PT ;  /* 0x000000070000720c */ /* 0x000fe40003f06070 */
[----:B------:R-:W-:Y:S01]  /*01e0*/  LOP3.LUT R0, R5, R8, RZ, 0x3c, !PT ;  /* 0x0000000805007212 */ /* 0x000fe200078e3cff */
[----:B------:R-:W1:Y:S03]  /*01f0*/  LDC.64 R6, c[0x0][0x388] ;  /* 0x0000e200ff067b82 */ /* 0x000e660000000a00 */
[----:B------:R-:W-:-:S07]  /*0200*/  ISETP.GE.AND P1, PT, R0, RZ, PT ;  /* 0x000000ff0000720c */ /* 0x000fce0003f26270 */
[----:B------:R-:W-:-:S06]  /*0210*/  @P0 IADD3 R4, PT, PT, R4, 0x1, RZ ;  /* 0x0000000104040810 */ /* 0x000fcc0007ffe0ff */
[----:B------:R-:W-:Y:S01]  /*0220*/  @!P1 IMAD.MOV R4, RZ, RZ, -R4 ;  /* 0x000000ffff049224 */ /* 0x000fe200078e0a04 */
[----:B------:R-:W-:-:S04]  /*0230*/  @!P2 LOP3.LUT R4, RZ, R8, RZ, 0x33, !PT ;  /* 0x00000008ff04a212 */ /* 0x000fc800078e33ff */
[----:B------:R-:W-:-:S05]  /*0240*/  IADD3 R9, PT, PT, -R4, RZ, RZ ;  /* 0x000000ff04097210 */ /* 0x000fca0007ffe1ff */
[----:B------:R-:W-:-:S04]  /*0250*/  IMAD R9, R8, R9, R5 ;  /* 0x0000000908097224 */ /* 0x000fc800078e0205 */
[----:B------:R-:W-:Y:S02]  /*0260*/  IMAD R9, R9, R8, R4 ;  /* 0x0000000809097224 */ /* 0x000fe400078e0204 */
[----:B0-----:R-:W2:Y:S02]  /*0270*/  LDG.E.64 R4, desc[UR4][R2.64] ;  /* 0x0000000402047981 */ /* 0x001ea4000c1e1b00 */
[----:B-1----:R-:W-:-:S06]  /*0280*/  IMAD.WIDE R6, R9, 0x8, R6 ;  /* 0x0000000809067825 */ /* 0x002fcc00078e0206 */
[----:B------:R-:W2:Y:S02]  /*0290*/  LDG.E.64 R6, desc[UR4][R6.64] ;  /* 0x0000000406067981 */ /* 0x000ea4000c1e1b00 */
[-C--:B--2---:R-:W-:Y:S02]  /*02a0*/  IMAD R11, R7, R4.reuse, RZ ;  /* 0x00000004070b7224 */ /* 0x084fe400078e02ff */
[----:B------:R-:W-:-:S04]  /*02b0*/  IMAD.WIDE.U32 R8, R6, R4, RZ ;  /* 0x0000000406087225 */ /* 0x000fc800078e00ff */
[----:B------:R-:W-:-:S05]  /*02c0*/  IMAD R11, R5, R6, R11 ;  /* 0x00000006050b7224 */ /* 0x000fca00078e020b */
[----:B------:R-:W-:-:S05]  /*02d0*/  IADD3 R9, PT, PT, R9, R11, RZ ;  /* 0x0000000b09097210 */ /* 0x000fca0007ffe0ff */
[----:B------:R-:W-:Y:S01]  /*02e0*/  STG.E.64 desc[UR4][R2.64], R8 ;  /* 0x0000000802007986 */ /* 0x000fe2000c101b04 */
[----:B------:R-:W-:Y:S05]  /*02f0*/  EXIT ;  /* 0x000000000000794d */ /* 0x000fea0003800000 */
.L_x_6:
        /* <DEDUP_REMOVED lines=16> */
.L_x_10:


//--------------------- .nv.shared.reserved.0     --------------------------
	.section	.nv.shared.reserved.0,"aw",@nobits
	.weak		__nv_reservedSMEM_offset_0_alias
	.size		__nv_reservedSMEM_offset_0_alias, 0, 64
	.other		__nv_reservedSMEM_offset_0_alias,@"STO_CUDA_RESERVED_SHARED STV_DEFAULT"
__nv_reservedSMEM_offset_0_alias:
	.zero		0
	.zero		64


//--------------------- .nv.constant0._Z20CalculateFinalMatrixPlS_i --------------------------
	.section	.nv.constant0._Z20CalculateFinalMatrixPlS_i,"a",@progbits
	.sectionflags	@""
	.align	4
.nv.constant0._Z20CalculateFinalMatrixPlS_i:
	.zero		916


//--------------------- .nv.constant0._Z16FindWeightMatrixPlS_i --------------------------
	.section	.nv.constant0._Z16FindWeightMatrixPlS_i,"a",@progbits
	.sectionflags	@""
	.align	4
.nv.constant0._Z16FindWeightMatrixPlS_i:
	.zero		916


//--------------------- .nv.constant0._Z24CalculateHadamardProductPlS_i --------------------------
	.section	.nv.constant0._Z24CalculateHadamardProductPlS_i,"a",@progbits
	.sectionflags	@""
	.align	4
.nv.constant0._Z24CalculateHadamardProductPlS_i:
	.zero		916


//--------------------- SYMBOLS --------------------------

	.type		.nv.reservedSmem.offset0,@object
	.size		.nv.reservedSmem.offset0,0x4
